	.headerflags	@"EF_CUDA_TEXMODE_UNIFIED EF_CUDA_64BIT_ADDRESS EF_CUDA_ACCELERATORS EF_CUDA_SM90 EF_CUDA_VIRTUAL_SM(EF_CUDA_SM90)"
	.elftype	@"ET_EXEC"


//--------------------- .nv.info                  --------------------------
	.section	.nv.info,"",@"SHT_CUDA_INFO"
	.align	4


	//----- nvinfo : EIATTR_REGCOUNT
	.align		4
        /*0000*/ 	.byte	0x04, 0x2f
        /*0002*/ 	.short	(.L_3 - .L_2)
	.align		4
.L_2:
        /*0004*/ 	.word	index@(triton_poi_fused__native_batch_norm_legit_no_training_add_relu_38)
        /*0008*/ 	.word	0x00000020


	//----- nvinfo : EIATTR_MIN_STACK_SIZE
	.align		4
.L_3:
        /*000c*/ 	.byte	0x04, 0x12
        /*000e*/ 	.short	(.L_5 - .L_4)
	.align		4
.L_4:
        /*0010*/ 	.word	index@(triton_poi_fused__native_batch_norm_legit_no_training_add_relu_38)
        /*0014*/ 	.word	0x00000000


	//----- nvinfo : EIATTR_FRAME_SIZE
	.align		4
.L_5:
        /*0018*/ 	.byte	0x04, 0x11
        /*001a*/ 	.short	(.L_7 - .L_6)
	.align		4
.L_6:
        /*001c*/ 	.word	index@(triton_poi_fused__native_batch_norm_legit_no_training_add_relu_38)
        /*0020*/ 	.word	0x00000000


	//----- nvinfo : EIATTR_MIN_STACK_SIZE
	.align		4
.L_7:
        /*0024*/ 	.byte	0x04, 0x12
        /*0026*/ 	.short	(.L_9 - .L_8)
	.align		4
.L_8:
        /*0028*/ 	.word	index@(triton_poi_fused__native_batch_norm_legit_no_training_add_relu_38)
        /*002c*/ 	.word	0x00000000
.L_9:


//--------------------- .nv.info.triton_poi_fused__native_batch_norm_legit_no_training_add_relu_38 --------------------------
	.section	.nv.info.triton_poi_fused__native_batch_norm_legit_no_training_add_relu_38,"",@"SHT_CUDA_INFO"
	.sectionflags	@""
	.align	4


	//----- nvinfo : EIATTR_CUDA_API_VERSION
	.align		4
        /*0000*/ 	.byte	0x04, 0x37
        /*0002*/ 	.short	(.L_11 - .L_10)
.L_10:
        /*0004*/ 	.word	0x0000007c


	//----- nvinfo : EIATTR_KPARAM_INFO
	.align		4
.L_11:
        /*0008*/ 	.byte	0x04, 0x17
        /*000a*/ 	.short	(.L_13 - .L_12)
.L_12:
        /*000c*/ 	.word	0x00000000
        /*0010*/ 	.short	0x0009
        /*0012*/ 	.short	0x0044
        /*0014*/ 	.byte	0x00, 0xf0, 0x11, 0x00


	//----- nvinfo : EIATTR_KPARAM_INFO
	.align		4
.L_13:
        /*0018*/ 	.byte	0x04, 0x17
        /*001a*/ 	.short	(.L_15 - .L_14)
.L_14:
        /*001c*/ 	.word	0x00000000
        /*0020*/ 	.short	0x0008
        /*0022*/ 	.short	0x0040
        /*0024*/ 	.byte	0x00, 0xf0, 0x11, 0x00


	//----- nvinfo : EIATTR_KPARAM_INFO
	.align		4
.L_15:
        /*0028*/ 	.byte	0x04, 0x17
        /*002a*/ 	.short	(.L_17 - .L_16)
.L_16:
        /*002c*/ 	.word	0x00000000
        /*0030*/ 	.short	0x0007
        /*0032*/ 	.short	0x0038
        /*0034*/ 	.byte	0x00, 0xf4, 0x21, 0x00


	//----- nvinfo : EIATTR_KPARAM_INFO
	.align		4
.L_17:
        /*0038*/ 	.byte	0x04, 0x17
        /*003a*/ 	.short	(.L_19 - .L_18)
.L_18:
        /*003c*/ 	.word	0x00000000
        /*0040*/ 	.short	0x0006
        /*0042*/ 	.short	0x0030
        /*0044*/ 	.byte	0x00, 0xf4, 0x21, 0x00


	//----- nvinfo : EIATTR_KPARAM_INFO
	.align		4
.L_19:
        /*0048*/ 	.byte	0x04, 0x17
        /*004a*/ 	.short	(.L_21 - .L_20)
.L_20:
        /*004c*/ 	.word	0x00000000
        /*0050*/ 	.short	0x0005
        /*0052*/ 	.short	0x0028
        /*0054*/ 	.byte	0x00, 0xf4, 0x21, 0x00


	//----- nvinfo : EIATTR_KPARAM_INFO
	.align		4
.L_21:
        /*0058*/ 	.byte	0x04, 0x17
        /*005a*/ 	.short	(.L_23 - .L_22)
.L_22:
        /*005c*/ 	.word	0x00000000
        /*0060*/ 	.short	0x0004
        /*0062*/ 	.short	0x0020
        /*0064*/ 	.byte	0x00, 0xf4, 0x21, 0x00


	//----- nvinfo : EIATTR_KPARAM_INFO
	.align		4
.L_23:
        /*0068*/ 	.byte	0x04, 0x17
        /*006a*/ 	.short	(.L_25 - .L_24)
.L_24:
        /*006c*/ 	.word	0x00000000
        /*0070*/ 	.short	0x0003
        /*0072*/ 	.short	0x0018
        /*0074*/ 	.byte	0x00, 0xf4, 0x21, 0x00


	//----- nvinfo : EIATTR_KPARAM_INFO
	.align		4
.L_25:
        /*0078*/ 	.byte	0x04, 0x17
        /*007a*/ 	.short	(.L_27 - .L_26)
.L_26:
        /*007c*/ 	.word	0x00000000
        /*0080*/ 	.short	0x0002
        /*0082*/ 	.short	0x0010
        /*0084*/ 	.byte	0x00, 0xf4, 0x21, 0x00


	//----- nvinfo : EIATTR_KPARAM_INFO
	.align		4
.L_27:
        /*0088*/ 	.byte	0x04, 0x17
        /*008a*/ 	.short	(.L_29 - .L_28)
.L_28:
        /*008c*/ 	.word	0x00000000
        /*0090*/ 	.short	0x0001
        /*0092*/ 	.short	0x0008
        /*0094*/ 	.byte	0x00, 0xf4, 0x21, 0x00


	//----- nvinfo : EIATTR_KPARAM_INFO
	.align		4
.L_29:
        /*0098*/ 	.byte	0x04, 0x17
        /*009a*/ 	.short	(.L_31 - .L_30)
.L_30:
        /*009c*/ 	.word	0x00000000
        /*00a0*/ 	.short	0x0000
        /*00a2*/ 	.short	0x0000
        /*00a4*/ 	.byte	0x00, 0xf4, 0x21, 0x00


	//----- nvinfo : EIATTR_SPARSE_MMA_MASK
	.align		4
.L_31:
        /*00a8*/ 	.byte	0x03, 0x50
        /*00aa*/ 	.short	0x0000


	//----- nvinfo : EIATTR_MAXREG_COUNT
	.align		4
        /*00ac*/ 	.byte	0x03, 0x1b
        /*00ae*/ 	.short	0x00ff


	//----- nvinfo : EIATTR_EXIT_INSTR_OFFSETS
	.align		4
        /*00b0*/ 	.byte	0x04, 0x1c
        /*00b2*/ 	.short	(.L_33 - .L_32)


	//   ....[0]....
.L_32:
        /*00b4*/ 	.word	0x00000e90


	//   ....[1]....
        /*00b8*/ 	.word	0x00000ed0


	//----- nvinfo : EIATTR_REQNTID
	.align		4
.L_33:
        /*00bc*/ 	.byte	0x04, 0x10
        /*00be*/ 	.short	(.L_35 - .L_34)
.L_34:
        /*00c0*/ 	.word	0x00000080
        /*00c4*/ 	.word	0x00000001
        /*00c8*/ 	.word	0x00000001


	//----- nvinfo : EIATTR_CBANK_PARAM_SIZE
	.align		4
.L_35:
        /*00cc*/ 	.byte	0x03, 0x19
        /*00ce*/ 	.short	0x0048


	//----- nvinfo : EIATTR_PARAM_CBANK
	.align		4
        /*00d0*/ 	.byte	0x04, 0x0a
        /*00d2*/ 	.short	(.L_37 - .L_36)
	.align		4
.L_36:
        /*00d4*/ 	.word	index@(.nv.constant0.triton_poi_fused__native_batch_norm_legit_no_training_add_relu_38)
        /*00d8*/ 	.short	0x0210
        /*00da*/ 	.short	0x0048


	//----- nvinfo : EIATTR_SW_WAR
	.align		4
.L_37:
        /*00dc*/ 	.byte	0x04, 0x36
        /*00de*/ 	.short	(.L_39 - .L_38)
.L_38:
        /*00e0*/ 	.word	0x00000008
.L_39:


//--------------------- .nv.callgraph             --------------------------
	.section	.nv.callgraph,"",@"SHT_CUDA_CALLGRAPH"
	.align	4
	.sectionentsize	8
	.align		4
        /*0000*/ 	.word	0x00000000
	.align		4
        /*0004*/ 	.word	0xffffffff
	.align		4
        /*0008*/ 	.word	0x00000000
	.align		4
        /*000c*/ 	.word	0xfffffffe
	.align		4
        /*0010*/ 	.word	0x00000000
	.align		4
        /*0014*/ 	.word	0xfffffffd
	.align		4
        /*0018*/ 	.word	0x00000000
	.align		4
        /*001c*/ 	.word	0xfffffffc


//--------------------- .nv.constant4             --------------------------
	.section	.nv.constant4,"a",@progbits
	.align	8
	.align		8
.nv.constant4:
        /*0000*/ 	.dword	_$_str
	.align		8
        /*0008*/ 	.dword	_$_str_$_2


//--------------------- .text.triton_poi_fused__native_batch_norm_legit_no_training_add_relu_38 --------------------------
	.section	.text.triton_poi_fused__native_batch_norm_legit_no_training_add_relu_38,"ax",@progbits
	.sectionflags	@"SHF_BARRIERS=1"
	.align	128
        .global         triton_poi_fused__native_batch_norm_legit_no_training_add_relu_38
        .type           triton_poi_fused__native_batch_norm_legit_no_training_add_relu_38,@function
        .size           triton_poi_fused__native_batch_norm_legit_no_training_add_relu_38,(.L_x_1 - triton_poi_fused__native_batch_norm_legit_no_training_add_relu_38)
        .other          triton_poi_fused__native_batch_norm_legit_no_training_add_relu_38,@"STO_CUDA_ENTRY STV_DEFAULT"
triton_poi_fused__native_batch_norm_legit_no_training_add_relu_38:
.text.triton_poi_fused__native_batch_norm_legit_no_training_add_relu_38:
[----:B------:R-:W0:Y:S01]  /*0000*/  LDC R1, c[0x0][0x28] ;  /* 0x00000a00ff017b82 */ /* 0x000e220000000800 */
[----:B------:R-:W1:Y:S07]  /*0010*/  S2R R17, SR_TID.X ;  /* 0x0000000000117919 */ /* 0x000e6e0000002100 */
[----:B------:R-:W2:Y:S01]  /*0020*/  LDC.64 R12, c[0x0][0x210] ;  /* 0x00008400ff0c7b82 */ /* 0x000ea20000000a00 */
[----:B------:R-:W-:Y:S01]  /*0030*/  CS2R R6, SRZ ;  /* 0x0000000000067805 */ /* 0x000fe2000001ff00 */
[----:B------:R-:W-:Y:S01]  /*0040*/  ULDC.64 UR6, c[0x0][0x208] ;  /* 0x0000820000067ab9 */ /* 0x000fe20000000a00 */
[----:B------:R-:W3:Y:S01]  /*0050*/  S2R R16, SR_CTAID.Y ;  /* 0x0000000000107919 */ /* 0x000ee20000002600 */
[----:B------:R-:W4:Y:S01]  /*0060*/  S2R R21, SR_CTAID.X ;  /* 0x0000000000157919 */ /* 0x000f220000002500 */
[----:B------:R-:W-:-:S03]  /*0070*/  CS2R R10, SRZ ;  /* 0x00000000000a7805 */ /* 0x000fc6000001ff00 */
[----:B------:R-:W5:Y:S01]  /*0080*/  S2UR UR5, SR_CgaCtaId ;  /* 0x00000000000579c3 */ /* 0x000f620000008800 */
[----:B------:R-:W-:-:S07]  /*0090*/  UMOV UR4, 0x400 ;  /* 0x0000040000047882 */ /* 0x000fce0000000000 */
[----:B------:R-:W2:Y:S01]  /*00a0*/  LDC.64 R26, c[0x0][0x218] ;  /* 0x00008600ff1a7b82 */ /* 0x000ea20000000a00 */
[----:B-1----:R-:W-:Y:S01]  /*00b0*/  IMAD.SHL.U32 R3, R17, 0x4, RZ ;  /* 0x0000000411037824 */ /* 0x002fe200078e00ff */
[----:B------:R-:W-:-:S04]  /*00c0*/  SHF.R.U32.HI R4, RZ, 0x6, R17 ;  /* 0x00000006ff047819 */ /* 0x000fc80000011611 */
[----:B------:R-:W-:Y:S01]  /*00d0*/  LOP3.LUT R5, R3, 0xfc, RZ, 0xc0, !PT ;  /* 0x000000fc03057812 */ /* 0x000fe200078ec0ff */
[----:B----4-:R-:W-:-:S03]  /*00e0*/  IMAD.SHL.U32 R21, R21, 0x4, RZ ;  /* 0x0000000415157824 */ /* 0x010fc600078e00ff */
[----:B---3--:R-:W-:-:S04]  /*00f0*/  PRMT R5, R5, 0x6540, R16 ;  /* 0x0000654005057816 */ /* 0x008fc80000000010 */
[----:B------:R-:W-:Y:S02]  /*0100*/  SHF.R.S32.HI R0, RZ, 0x1f, R5 ;  /* 0x0000001fff007819 */ /* 0x000fe40000011405 */
[----:B------:R-:W-:Y:S02]  /*0110*/  ISETP.GE.AND P0, PT, R5, 0x200, PT ;  /* 0x000002000500780c */ /* 0x000fe40003f06270 */
[----:B------:R-:W-:Y:S02]  /*0120*/  LEA.HI R2, R0, R5, RZ, 0x7 ;  /* 0x0000000500027211 */ /* 0x000fe400078f38ff */
[----:B------:R-:W-:-:S03]  /*0130*/  SGXT.U32 R0, R4, 0x1 ;  /* 0x000000010400781a */ /* 0x000fc60000000000 */
[C---:B------:R-:W-:Y:S01]  /*0140*/  IMAD.SHL.U32 R4, R2.reuse, 0x4, RZ ;  /* 0x0000000402047824 */ /* 0x040fe200078e00ff */
[----:B------:R-:W-:Y:S02]  /*0150*/  LOP3.LUT R2, R2, 0xffffff80, RZ, 0xc0, !PT ;  /* 0xffffff8002027812 */ /* 0x000fe400078ec0ff */
[----:B------:R-:W-:Y:S02]  /*0160*/  LOP3.LUT R0, R21, R0, RZ, 0xfc, !PT ;  /* 0x0000000015007212 */ /* 0x000fe400078efcff */
[----:B------:R-:W-:Y:S02]  /*0170*/  LOP3.LUT R4, R4, 0xfffffe00, RZ, 0xc0, !PT ;  /* 0xfffffe0004047812 */ /* 0x000fe400078ec0ff */
[----:B------:R-:W-:Y:S02]  /*0180*/  ISETP.LT.AND P2, PT, R0, 0x4, !P0 ;  /* 0x000000040000780c */ /* 0x000fe40004741270 */
[----:B------:R-:W-:Y:S02]  /*0190*/  IADD3 R9, R4, R5, -R2 ;  /* 0x0000000504097210 */ /* 0x000fe40007ffe802 */
[----:B------:R-:W-:-:S03]  /*01a0*/  CS2R R4, SRZ ;  /* 0x0000000000047805 */ /* 0x000fc6000001ff00 */
[C---:B------:R-:W-:Y:S01]  /*01b0*/  IMAD R2, R0.reuse, 0x80, R9 ;  /* 0x0000008000027824 */ /* 0x040fe200078e0209 */
[----:B------:R-:W-:-:S03]  /*01c0*/  LOP3.LUT R0, R0, 0x2, RZ, 0xfc, !PT ;  /* 0x0000000200007812 */ /* 0x000fc600078efcff */
[----:B--2---:R-:W-:Y:S01]  /*01d0*/  IMAD.WIDE R14, R2, 0x4, R12 ;  /* 0x00000004020e7825 */ /* 0x004fe200078e020c */
[----:B------:R-:W-:-:S03]  /*01e0*/  ISETP.LT.AND P0, PT, R0, 0x4, !P0 ;  /* 0x000000040000780c */ /* 0x000fc60004701270 */
[----:B------:R-:W-:Y:S01]  /*01f0*/  IMAD R0, R0, 0x80, R9 ;  /* 0x0000008000007824 */ /* 0x000fe200078e0209 */
[----:B------:R1:W2:Y:S01]  /*0200*/  @P2 LDG.E.EL.128 R4, desc[UR6][R14.64] ;  /* 0x000000060e042981 */ /* 0x0002a2000c2e1d00 */
[----:B------:R-:W-:Y:S02]  /*0210*/  CS2R R8, SRZ ;  /* 0x0000000000087805 */ /* 0x000fe4000001ff00 */
[----:B------:R-:W-:-:S04]  /*0220*/  IMAD.WIDE R18, R0, 0x4, R12 ;  /* 0x0000000400127825 */ /* 0x000fc800078e020c */
[----:B------:R-:W-:Y:S01]  /*0230*/  IMAD.SHL.U32 R20, R17, 0x2, RZ ;  /* 0x0000000211147824 */ /* 0x000fe200078e00ff */
[----:B-----5:R-:W-:Y:S01]  /*0240*/  UPRMT UR4, UR5, 0x654, UR4 ;  /* 0x0000065405047896 */ /* 0x020fe20008000004 */
[----:B------:R3:W4:Y:S01]  /*0250*/  @P0 LDG.E.EL.128 R8, desc[UR6][R18.64] ;  /* 0x0000000612080981 */ /* 0x000722000c2e1d00 */
[----:B-1----:R-:W-:Y:S01]  /*0260*/  SHF.R.U32.HI R14, RZ, 0x2, R17 ;  /* 0x00000002ff0e7819 */ /* 0x002fe20000011611 */
[----:B------:R-:W1:Y:S01]  /*0270*/  LDC.64 R12, c[0x0][0x220] ;  /* 0x00008800ff0c7b82 */ /* 0x000e620000000a00 */
[----:B------:R-:W-:Y:S02]  /*0280*/  LOP3.LUT R15, R20, 0xfe, RZ, 0xc0, !PT ;  /* 0x000000fe140f7812 */ /* 0x000fe400078ec0ff */
[----:B------:R-:W-:Y:S02]  /*0290*/  LOP3.LUT R20, R14, 0x10, RZ, 0xc0, !PT ;  /* 0x000000100e147812 */ /* 0x000fe400078ec0ff */
[----:B------:R-:W-:Y:S02]  /*02a0*/  LOP3.LUT R3, R3, 0x1fc, RZ, 0xc0, !PT ;  /* 0x000001fc03037812 */ /* 0x000fe400078ec0ff */
[--C-:B------:R-:W-:Y:S01]  /*02b0*/  SHF.R.S32.HI R22, RZ, 0x17, R16.reuse ;  /* 0x00000017ff167819 */ /* 0x100fe20000011410 */
[----:B------:R-:W-:Y:S01]  /*02c0*/  VIADD R20, R20, UR4 ;  /* 0x0000000414147c36 */ /* 0x000fe20008000000 */
[----:B------:R-:W-:-:S02]  /*02d0*/  PRMT R25, R15, 0x6540, R16 ;  /* 0x000065400f197816 */ /* 0x000fc40000000010 */
[----:B------:R-:W-:Y:S02]  /*02e0*/  SGXT R14, R22, 0x1 ;  /* 0x00000001160e781a */ /* 0x000fe40000000200 */
[----:B------:R-:W-:Y:S02]  /*02f0*/  CS2R R22, SRZ ;  /* 0x0000000000167805 */ /* 0x000fe4000001ff00 */
[----:B------:R-:W-:Y:S02]  /*0300*/  LEA R20, R3, R20, 0x2 ;  /* 0x0000001403147211 */ /* 0x000fe400078e10ff */
[----:B------:R-:W-:Y:S02]  /*0310*/  LEA.HI R14, R14, R25, RZ, 0x7 ;  /* 0x000000190e0e7211 */ /* 0x000fe400078f38ff */
[----:B------:R-:W-:Y:S02]  /*0320*/  ISETP.GE.AND P1, PT, R25, 0x200, PT ;  /* 0x000002001900780c */ /* 0x000fe40003f26270 */
[----:B------:R-:W-:-:S02]  /*0330*/  LOP3.LUT R14, R14, 0xffffff80, RZ, 0xc0, !PT ;  /* 0xffffff800e0e7812 */ /* 0x000fc400078ec0ff */
[----:B------:R-:W-:-:S03]  /*0340*/  LEA R24, R15, UR4, 0x2 ;  /* 0x000000040f187c11 */ /* 0x000fc6000f8e10ff */
[----:B------:R-:W-:-:S04]  /*0350*/  IMAD.IADD R25, R25, 0x1, -R14 ;  /* 0x0000000119197824 */ /* 0x000fc800078e0a0e */
[----:B-1----:R-:W-:Y:S01]  /*0360*/  IMAD.WIDE R28, R25, 0x4, R12 ;  /* 0x00000004191c7825 */ /* 0x002fe200078e020c */
[----:B---3--:R-:W-:-:S03]  /*0370*/  CS2R R18, SRZ ;  /* 0x0000000000127805 */ /* 0x008fc6000001ff00 */
[C---:B0-----:R-:W-:Y:S01]  /*0380*/  IMAD.WIDE R26, R25.reuse, 0x4, R26 ;  /* 0x00000004191a7825 */ /* 0x041fe200078e021a */
[----:B--2---:R0:W-:Y:S01]  /*0390*/  STS.128 [R20], R4 ;  /* 0x0000000414007388 */ /* 0x0041e20000000c00 */
[----:B------:R-:W-:Y:S08]  /*03a0*/  BAR.SYNC.DEFER_BLOCKING 0x0 ;  /* 0x0000000000007b1d */ /* 0x000ff00000010000 */
[----:B0-----:R-:W0:Y:S08]  /*03b0*/  LDC.64 R6, c[0x0][0x230] ;  /* 0x00008c00ff067b82 */ /* 0x001e300000000a00 */
[----:B------:R-:W1:Y:S01]  /*03c0*/  LDC.64 R4, c[0x0][0x228] ;  /* 0x00008a00ff047b82 */ /* 0x000e620000000a00 */
[----:B------:R-:W-:Y:S04]  /*03d0*/  LDS.64 R14, [R24] ;  /* 0x00000000180e7984 */ /* 0x000fe80000000a00 */
[----:B------:R-:W2:Y:S03]  /*03e0*/  LDS.64 R12, [R24+0x410] ;  /* 0x00041000180c7984 */ /* 0x000ea60000000a00 */
[----:B------:R-:W-:Y:S06]  /*03f0*/  BAR.SYNC.DEFER_BLOCKING 0x0 ;  /* 0x0000000000007b1d */ /* 0x000fec0000010000 */
[----:B----4-:R0:W-:Y:S02]  /*0400*/  STS.128 [R20], R8 ;  /* 0x0000000814007388 */ /* 0x0101e40000000c00 */
[----:B------:R-:W-:Y:S06]  /*0410*/  BAR.SYNC.DEFER_BLOCKING 0x0 ;  /* 0x0000000000007b1d */ /* 0x000fec0000010000 */
[----:B------:R-:W3:Y:S04]  /*0420*/  @!P1 LDG.E.EL.64 R22, desc[UR6][R28.64] ;  /* 0x000000061c169981 */ /* 0x000ee8000c2e1b00 */
[----:B------:R-:W2:Y:S01]  /*0430*/  @!P1 LDG.E.EL.64 R18, desc[UR6][R26.64] ;  /* 0x000000061a129981 */ /* 0x000ea2000c2e1b00 */
[----:B0-----:R-:W-:Y:S01]  /*0440*/  IMAD.WIDE R10, R25, 0x4, R6 ;  /* 0x00000004190a7825 */ /* 0x001fe200078e0206 */
[----:B------:R-:W-:-:S02]  /*0450*/  CS2R R8, SRZ ;  /* 0x0000000000087805 */ /* 0x000fc4000001ff00 */
[----:B------:R-:W-:Y:S01]  /*0460*/  CS2R R6, SRZ ;  /* 0x0000000000067805 */ /* 0x000fe2000001ff00 */
[----:B-1----:R-:W-:-:S05]  /*0470*/  IMAD.WIDE R4, R25, 0x4, R4 ;  /* 0x0000000419047825 */ /* 0x002fca00078e0204 */
[----:B------:R0:W4:Y:S04]  /*0480*/  @!P1 LDG.E.EL.64 R6, desc[UR6][R10.64] ;  /* 0x000000060a069981 */ /* 0x000128000c2e1b00 */
[----:B------:R1:W4:Y:S01]  /*0490*/  @!P1 LDG.E.EL.64 R8, desc[UR6][R4.64] ;  /* 0x0000000604089981 */ /* 0x000322000c2e1b00 */
[----:B------:R-:W-:-:S04]  /*04a0*/  LOP3.LUT R17, R17, 0x7f, RZ, 0xc0, !PT ;  /* 0x0000007f11117812 */ /* 0x000fc800078ec0ff */
[----:B------:R-:W-:Y:S01]  /*04b0*/  PRMT R17, R17, 0x6540, R16 ;  /* 0x0000654011117816 */ /* 0x000fe20000000010 */
[----:B0-----:R-:W0:Y:S03]  /*04c0*/  LDS.64 R10, [R24+0x410] ;  /* 0x00041000180a7984 */ /* 0x001e260000000a00 */
[----:B------:R-:W-:-:S04]  /*04d0*/  SHF.R.S32.HI R16, RZ, 0x1f, R17 ;  /* 0x0000001fff107819 */ /* 0x000fc80000011411 */
[----:B------:R-:W-:-:S04]  /*04e0*/  LEA.HI R16, R16, R17, RZ, 0x7 ;  /* 0x0000001110107211 */ /* 0x000fc800078f38ff */
[C---:B-1----:R-:W-:Y:S01]  /*04f0*/  LOP3.LUT R4, R16.reuse, 0x3fffff80, RZ, 0xc0, !PT ;  /* 0x3fffff8010047812 */ /* 0x042fe200078ec0ff */
[----:B------:R-:W-:-:S04]  /*0500*/  IMAD.SHL.U32 R5, R16, 0x10, RZ ;  /* 0x0000001010057824 */ /* 0x000fc800078e00ff */
[----:B------:R-:W-:Y:S02]  /*0510*/  IMAD.IADD R16, R17, 0x1, -R4 ;  /* 0x0000000111107824 */ /* 0x000fe400078e0a04 */
[----:B---3--:R-:W-:Y:S01]  /*0520*/  FADD R23, R23, 9.9999997473787516356e-06 ;  /* 0x3727c5ac17177421 */ /* 0x008fe20000000000 */
[----:B------:R-:W-:-:S03]  /*0530*/  FADD R25, R22, 9.9999997473787516356e-06 ;  /* 0x3727c5ac16197421 */ /* 0x000fc60000000000 */
[----:B------:R-:W1:Y:S08]  /*0540*/  MUFU.SQRT R22, R23 ;  /* 0x0000001700167308 */ /* 0x000e700000002000 */
[----:B------:R-:W3:Y:S01]  /*0550*/  MUFU.SQRT R28, R25 ;  /* 0x00000019001c7308 */ /* 0x000ee20000002000 */
[C---:B-1----:R-:W-:Y:S02]  /*0560*/  FSETP.GT.AND P4, PT, R22.reuse, 8.50705917302346158658e+37, PT ;  /* 0x7e8000001600780b */ /* 0x042fe40003f84000 */
[----:B------:R-:W-:-:S02]  /*0570*/  FSETP.GEU.AND P5, PT, R22, 1.175494350822287508e-38, PT ;  /* 0x008000001600780b */ /* 0x000fc40003fae000 */
[C---:B---3--:R-:W-:Y:S02]  /*0580*/  FSETP.GT.AND P1, PT, R28.reuse, 8.50705917302346158658e+37, PT ;  /* 0x7e8000001c00780b */ /* 0x048fe40003f24000 */
[----:B------:R-:W-:Y:S01]  /*0590*/  FSETP.GEU.AND P3, PT, R28, 1.175494350822287508e-38, PT ;  /* 0x008000001c00780b */ /* 0x000fe20003f6e000 */
[----:B------:R-:W-:Y:S01]  /*05a0*/  IMAD.MOV.U32 R25, RZ, RZ, 0x3e800000 ;  /* 0x3e800000ff197424 */ /* 0x000fe200078e00ff */
[----:B------:R-:W-:-:S05]  /*05b0*/  LOP3.LUT R23, R5, 0xfffff800, RZ, 0xc0, !PT ;  /* 0xfffff80005177812 */ /* 0x000fca00078ec0ff */
[----:B------:R-:W-:Y:S01]  /*05c0*/  @P4 FMUL R22, R22, 0.25 ;  /* 0x3e80000016164820 */ /* 0x000fe20000400000 */
[----:B------:R1:W3:Y:S01]  /*05d0*/  LDS.64 R4, [R24] ;  /* 0x0000000018047984 */ /* 0x0002e20000000a00 */
[----:B------:R-:W-:Y:S01]  /*05e0*/  IMAD R16, R16, 0x4, R23 ;  /* 0x0000000410107824 */ /* 0x000fe200078e0217 */
[----:B------:R-:W-:Y:S01]  /*05f0*/  FSEL R23, R25, 1, P1 ;  /* 0x3f80000019177808 */ /* 0x000fe20000800000 */
[----:B------:R-:W-:Y:S01]  /*0600*/  @!P5 FMUL R22, R22, 16777216 ;  /* 0x4b8000001616d820 */ /* 0x000fe20000400000 */
[----:B------:R-:W-:Y:S01]  /*0610*/  @P1 FMUL R28, R28, 0.25 ;  /* 0x3e8000001c1c1820 */ /* 0x000fe20000400000 */
[----:B------:R-:W-:Y:S02]  /*0620*/  ISETP.GE.AND P1, PT, R21, 0x4, PT ;  /* 0x000000041500780c */ /* 0x000fe40003f26270 */
[----:B------:R-:W-:Y:S01]  /*0630*/  @!P3 FMUL R23, R23, 16777216 ;  /* 0x4b8000001717b820 */ /* 0x000fe20000400000 */
[----:B------:R-:W-:Y:S01]  /*0640*/  @!P3 FMUL R28, R28, 16777216 ;  /* 0x4b8000001c1cb820 */ /* 0x000fe20000400000 */
[C---:B------:R-:W-:Y:S01]  /*0650*/  ISETP.LT.AND P3, PT, R17.reuse, 0x200, !P1 ;  /* 0x000002001100780c */ /* 0x040fe20004f61270 */
[----:B------:R-:W5:Y:S01]  /*0660*/  MUFU.RCP R22, R22 ;  /* 0x0000001600167308 */ /* 0x000f620000001000 */
[----:B------:R-:W-:-:S04]  /*0670*/  LOP3.LUT R17, R17, 0x80, RZ, 0xfc, !PT ;  /* 0x0000008011117812 */ /* 0x000fc800078efcff */
[----:B-1----:R-:W-:Y:S02]  /*0680*/  SHF.R.S32.HI R24, RZ, 0x1f, R17 ;  /* 0x0000001fff187819 */ /* 0x002fe40000011411 */
[----:B------:R-:W-:Y:S02]  /*0690*/  FSEL R27, R25, 1, P4 ;  /* 0x3f800000191b7808 */ /* 0x000fe40002000000 */
[----:B------:R-:W-:-:S03]  /*06a0*/  LEA.HI R25, R24, R17, RZ, 0x7 ;  /* 0x0000001118197211 */ /* 0x000fc600078f38ff */
[----:B------:R-:W-:Y:S01]  /*06b0*/  @!P5 FMUL R27, R27, 16777216 ;  /* 0x4b8000001b1bd820 */ /* 0x000fe20000400000 */
[----:B------:R-:W-:Y:S02]  /*06c0*/  LOP3.LUT R26, R25, 0x3fffff80, RZ, 0xc0, !PT ;  /* 0x3fffff80191a7812 */ /* 0x000fe400078ec0ff */
[C---:B------:R-:W-:Y:S01]  /*06d0*/  ISETP.LT.AND P1, PT, R17.reuse, 0x200, !P1 ;  /* 0x000002001100780c */ /* 0x040fe20004f21270 */
[----:B-----5:R-:W-:Y:S02]  /*06e0*/  FMUL R24, R22, R27 ;  /* 0x0000001b16187220 */ /* 0x020fe40000400000 */
[----:B------:R-:W-:Y:S02]  /*06f0*/  IMAD.IADD R22, R17, 0x1, -R26 ;  /* 0x0000000111167824 */ /* 0x000fe400078e0a1a */
[----:B------:R-:W1:Y:S01]  /*0700*/  S2R R17, SR_TID.X ;  /* 0x0000000000117919 */ /* 0x000e620000002100 */
[----:B------:R-:W-:Y:S01]  /*0710*/  SHF.L.U32 R25, R25, 0x4, RZ ;  /* 0x0000000419197819 */ /* 0x000fe200000006ff */
[----:B------:R-:W5:Y:S03]  /*0720*/  MUFU.RCP R28, R28 ;  /* 0x0000001c001c7308 */ /* 0x000f660000001000 */
[----:B------:R-:W-:Y:S01]  /*0730*/  LOP3.LUT R25, R25, 0xfffff800, RZ, 0xc0, !PT ;  /* 0xfffff80019197812 */ /* 0x000fe200078ec0ff */
[----:B--2---:R-:W-:-:S04]  /*0740*/  FADD R26, R12, -R18 ;  /* 0x800000120c1a7221 */ /* 0x004fc80000000000 */
[----:B------:R-:W-:Y:S02]  /*0750*/  IMAD R22, R22, 0x4, R25 ;  /* 0x0000000416167824 */ /* 0x000fe400078e0219 */
[--C-:B------:R-:W-:Y:S02]  /*0760*/  FADD R25, R13, -R19.reuse ;  /* 0x800000130d197221 */ /* 0x100fe40000000000 */
[----:B------:R-:W2:Y:S01]  /*0770*/  LDC.64 R12, c[0x0][0x238] ;  /* 0x00008e00ff0c7b82 */ /* 0x000ea20000000a00 */
[--C-:B------:R-:W-:Y:S01]  /*0780*/  FADD R14, R14, -R18.reuse ;  /* 0x800000120e0e7221 */ /* 0x100fe20000000000 */
[--C-:B0-----:R-:W-:Y:S01]  /*0790*/  FADD R11, R11, -R19.reuse ;  /* 0x800000130b0b7221 */ /* 0x101fe20000000000 */
[----:B-----5:R-:W-:Y:S01]  /*07a0*/  FMUL R23, R28, R23 ;  /* 0x000000171c177220 */ /* 0x020fe20000400000 */
[--C-:B---3--:R-:W-:Y:S01]  /*07b0*/  FADD R4, R4, -R18.reuse ;  /* 0x8000001204047221 */ /* 0x108fe20000000000 */
[--C-:B------:R-:W-:Y:S01]  /*07c0*/  FADD R15, R15, -R19.reuse ;  /* 0x800000130f0f7221 */ /* 0x100fe20000000000 */
[----:B------:R-:W-:Y:S01]  /*07d0*/  FADD R27, R5, -R19 ;  /* 0x80000013051b7221 */ /* 0x000fe20000000000 */
[----:B------:R-:W-:Y:S01]  /*07e0*/  FADD R18, R10, -R18 ;  /* 0x800000120a127221 */ /* 0x000fe20000000000 */
[----:B------:R-:W-:Y:S01]  /*07f0*/  FMUL R28, R24, R11 ;  /* 0x0000000b181c7220 */ /* 0x000fe20000400000 */
[----:B------:R-:W-:Y:S01]  /*0800*/  FMUL R29, R23, R14 ;  /* 0x0000000e171d7220 */ /* 0x000fe20000400000 */
[----:B------:R-:W-:-:S02]  /*0810*/  VIADD R11, R21, 0x600 ;  /* 0x00000600150b7836 */ /* 0x000fc40000000000 */
[C---:B------:R-:W-:Y:S01]  /*0820*/  FMUL R19, R24.reuse, R25 ;  /* 0x0000001918137220 */ /* 0x040fe20000400000 */
[C---:B------:R-:W-:Y:S01]  /*0830*/  FMUL R5, R24.reuse, R15 ;  /* 0x0000000f18057220 */ /* 0x040fe20000400000 */
[----:B------:R-:W-:Y:S01]  /*0840*/  FMUL R10, R24, R27 ;  /* 0x0000001b180a7220 */ /* 0x000fe20000400000 */
[----:B------:R-:W-:Y:S01]  /*0850*/  FMUL R27, R23, R26 ;  /* 0x0000001a171b7220 */ /* 0x000fe20000400000 */
[----:B-1----:R-:W-:Y:S01]  /*0860*/  SHF.L.U32 R17, R17, 0x3, RZ ;  /* 0x0000000311117819 */ /* 0x002fe200000006ff */
[C---:B------:R-:W-:Y:S01]  /*0870*/  FMUL R15, R23.reuse, R4 ;  /* 0x00000004170f7220 */ /* 0x040fe20000400000 */
[----:B------:R-:W-:Y:S01]  /*0880*/  FMUL R25, R23, R18 ;  /* 0x0000001217197220 */ /* 0x000fe20000400000 */
[-C--:B----4-:R-:W-:Y:S01]  /*0890*/  FFMA R14, R29, R8.reuse, R6 ;  /* 0x000000081d0e7223 */ /* 0x090fe20000000006 */
[----:B------:R-:W-:Y:S01]  /*08a0*/  LOP3.LUT R17, R17, 0x3f8, RZ, 0xc0, !PT ;  /* 0x000003f811117812 */ /* 0x000fe200078ec0ff */
[----:B------:R-:W-:Y:S02]  /*08b0*/  IMAD.IADD R29, R11, 0x1, R16 ;  /* 0x000000010b1d7824 */ /* 0x000fe400078e0210 */
[-CC-:B------:R-:W-:Y:S01]  /*08c0*/  FFMA R18, R27, R8.reuse, R6.reuse ;  /* 0x000000081b127223 */ /* 0x180fe20000000006 */
[-CC-:B------:R-:W-:Y:S01]  /*08d0*/  FFMA R15, R15, R8.reuse, R6.reuse ;  /* 0x000000080f0f7223 */ /* 0x180fe20000000006 */
[----:B------:R-:W-:Y:S01]  /*08e0*/  FFMA R25, R25, R8, R6 ;  /* 0x0000000819197223 */ /* 0x000fe20000000006 */
[-CC-:B------:R-:W-:Y:S01]  /*08f0*/  FFMA R23, R5, R9.reuse, R7.reuse ;  /* 0x0000000905177223 */ /* 0x180fe20000000007 */
[-CC-:B------:R-:W-:Y:S01]  /*0900*/  FFMA R19, R19, R9.reuse, R7.reuse ;  /* 0x0000000913137223 */ /* 0x180fe20000000007 */
[-CC-:B------:R-:W-:Y:S01]  /*0910*/  FFMA R24, R10, R9.reuse, R7.reuse ;  /* 0x000000090a187223 */ /* 0x180fe20000000007 */
[----:B------:R-:W-:Y:S01]  /*0920*/  FFMA R26, R28, R9, R7 ;  /* 0x000000091c1a7223 */ /* 0x000fe20000000007 */
[----:B------:R-:W-:Y:S01]  /*0930*/  IMAD.IADD R11, R11, 0x1, R22 ;  /* 0x000000010b0b7824 */ /* 0x000fe200078e0216 */
[----:B------:R-:W-:-:S02]  /*0940*/  CS2R R4, SRZ ;  /* 0x0000000000047805 */ /* 0x000fc4000001ff00 */
[----:B------:R-:W-:Y:S01]  /*0950*/  CS2R R6, SRZ ;  /* 0x0000000000067805 */ /* 0x000fe2000001ff00 */
[----:B------:R-:W-:Y:S02]  /*0960*/  VIADD R8, R17, UR4 ;  /* 0x0000000411087c36 */ /* 0x000fe40008000000 */
[----:B--2---:R-:W-:-:S04]  /*0970*/  IMAD.WIDE R28, R29, 0x4, R12 ;  /* 0x000000041d1c7825 */ /* 0x004fc800078e020c */
[----:B------:R-:W-:Y:S01]  /*0980*/  IMAD.WIDE R12, R11, 0x4, R12 ;  /* 0x000000040b0c7825 */ /* 0x000fe200078e020c */
[----:B------:R-:W-:Y:S01]  /*0990*/  CS2R R10, SRZ ;  /* 0x00000000000a7805 */ /* 0x000fe2000001ff00 */
[----:B------:R-:W2:Y:S02]  /*09a0*/  @P3 LDG.E.EL.128 R4, desc[UR6][R28.64] ;  /* 0x000000061c043981 */ /* 0x000ea4000c2e1d00 */
[----:B------:R-:W-:Y:S01]  /*09b0*/  IMAD R17, R17, 0x4, R8 ;  /* 0x0000000411117824 */ /* 0x000fe200078e0208 */
[----:B------:R-:W-:-:S06]  /*09c0*/  CS2R R8, SRZ ;  /* 0x0000000000087805 */ /* 0x000fcc000001ff00 */
[----:B------:R0:W3:Y:S01]  /*09d0*/  @P1 LDG.E.EL.128 R8, desc[UR6][R12.64] ;  /* 0x000000060c081981 */ /* 0x0000e2000c2e1d00 */
[----:B------:R-:W-:Y:S01]  /*09e0*/  BAR.SYNC.DEFER_BLOCKING 0x0 ;  /* 0x0000000000007b1d */ /* 0x000fe20000010000 */
[----:B------:R-:W-:-:S04]  /*09f0*/  FSETP.GEU.AND P6, PT, R23, RZ, PT ;  /* 0x000000ff1700720b */ /* 0x000fc80003fce000 */
[----:B------:R-:W-:Y:S02]  /*0a00*/  FSEL R23, R23, RZ, P6 ;  /* 0x000000ff17177208 */ /* 0x000fe40003000000 */
[C---:B------:R-:W-:Y:S02]  /*0a10*/  FSETP.GEU.AND P6, PT, R19.reuse, RZ, PT ;  /* 0x000000ff1300720b */ /* 0x040fe40003fce000 */
[----:B------:R-:W-:Y:S02]  /*0a20*/  FSETP.GEU.AND P4, PT, R14, RZ, PT ;  /* 0x000000ff0e00720b */ /* 0x000fe40003f8e000 */
[----:B------:R-:W-:Y:S02]  /*0a30*/  FSEL R19, R19, RZ, P6 ;  /* 0x000000ff13137208 */ /* 0x000fe40003000000 */
[----:B------:R-:W-:Y:S02]  /*0a40*/  FSETP.GEU.AND P5, PT, R18, RZ, PT ;  /* 0x000000ff1200720b */ /* 0x000fe40003fae000 */
[----:B------:R-:W-:-:S02]  /*0a50*/  FSETP.GEU.AND P6, PT, R15, RZ, PT ;  /* 0x000000ff0f00720b */ /* 0x000fc40003fce000 */
[----:B------:R-:W-:Y:S02]  /*0a60*/  FSEL R14, R14, RZ, P4 ;  /* 0x000000ff0e0e7208 */ /* 0x000fe40002000000 */
[----:B------:R-:W-:Y:S02]  /*0a70*/  FSEL R18, R18, RZ, P5 ;  /* 0x000000ff12127208 */ /* 0x000fe40002800000 */
[----:B------:R-:W-:Y:S02]  /*0a80*/  FSEL R27, R15, RZ, P6 ;  /* 0x000000ff0f1b7208 */ /* 0x000fe40003000000 */
[----:B------:R-:W-:Y:S02]  /*0a90*/  FSETP.GEU.AND P4, PT, R24, RZ, PT ;  /* 0x000000ff1800720b */ /* 0x000fe40003f8e000 */
[----:B------:R-:W-:Y:S02]  /*0aa0*/  FSETP.GEU.AND P5, PT, R25, RZ, PT ;  /* 0x000000ff1900720b */ /* 0x000fe40003fae000 */
[----:B------:R-:W-:-:S02]  /*0ab0*/  FSETP.GEU.AND P6, PT, R26, RZ, PT ;  /* 0x000000ff1a00720b */ /* 0x000fc40003fce000 */
[----:B0-----:R-:W-:Y:S02]  /*0ac0*/  FSEL R12, R25, RZ, P5 ;  /* 0x000000ff190c7208 */ /* 0x001fe40002800000 */
[----:B------:R-:W-:Y:S02]  /*0ad0*/  FSEL R29, R24, RZ, P4 ;  /* 0x000000ff181d7208 */ /* 0x000fe40002000000 */
[----:B------:R-:W-:Y:S01]  /*0ae0*/  FSEL R26, R26, RZ, P6 ;  /* 0x000000ff1a1a7208 */ /* 0x000fe20003000000 */
[----:B------:R-:W-:Y:S01]  /*0af0*/  STS [R17], R14 ;  /* 0x0000000e11007388 */ /* 0x000fe20000000800 */
[C---:B------:R-:W-:Y:S01]  /*0b00*/  VIADD R28, R3.reuse, UR4 ;  /* 0x00000004031c7c36 */ /* 0x040fe20008000000 */
[----:B------:R-:W0:Y:S02]  /*0b10*/  LDC.64 R24, c[0x0][0x240] ;  /* 0x00009000ff187b82 */ /* 0x000e240000000a00 */
[----:B------:R1:W-:Y:S04]  /*0b20*/  STS [R17+0x14], R23 ;  /* 0x0000141711007388 */ /* 0x0003e80000000800 */
[----:B------:R-:W-:Y:S04]  /*0b30*/  STS [R17+0x4], R18 ;  /* 0x0000041211007388 */ /* 0x000fe80000000800 */
[----:B------:R-:W-:Y:S04]  /*0b40*/  STS [R17+0x18], R19 ;  /* 0x0000181311007388 */ /* 0x000fe80000000800 */
[----:B------:R4:W-:Y:S04]  /*0b50*/  STS [R17+0x8], R27 ;  /* 0x0000081b11007388 */ /* 0x0009e80000000800 */
[----:B------:R-:W-:Y:S04]  /*0b60*/  STS [R17+0xc], R12 ;  /* 0x00000c0c11007388 */ /* 0x000fe80000000800 */
[----:B------:R5:W-:Y:S04]  /*0b70*/  STS [R17+0x1c], R29 ;  /* 0x00001c1d11007388 */ /* 0x000be80000000800 */
[----:B------:R0:W-:Y:S01]  /*0b80*/  STS [R17+0x20], R26 ;  /* 0x0000201a11007388 */ /* 0x0001e20000000800 */
[----:B-1----:R-:W-:Y:S01]  /*0b90*/  LOP3.LUT R23, R3, 0x200, RZ, 0xfc, !PT ;  /* 0x0000020003177812 */ /* 0x002fe200078efcff */
[----:B----4-:R-:W-:-:S03]  /*0ba0*/  IMAD.IADD R27, R21, 0x1, R16 ;  /* 0x00000001151b7824 */ /* 0x010fc600078e0210 */
[----:B------:R-:W-:Y:S01]  /*0bb0*/  IADD3 R16, R23, UR4, RZ ;  /* 0x0000000417107c10 */ /* 0x000fe2000fffe0ff */
[C---:B------:R-:W-:Y:S01]  /*0bc0*/  IMAD R28, R3.reuse, 0x4, R28 ;  /* 0x00000004031c7824 */ /* 0x040fe200078e021c */
[----:B------:R-:W-:Y:S03]  /*0bd0*/  BAR.SYNC.DEFER_BLOCKING 0x0 ;  /* 0x0000000000007b1d */ /* 0x000fe60000010000 */
[----:B------:R-:W-:-:S03]  /*0be0*/  IMAD R19, R3, 0x4, R16 ;  /* 0x0000000403137824 */ /* 0x000fc600078e0210 */
[----:B------:R-:W-:Y:S04]  /*0bf0*/  LDS R12, [R28] ;  /* 0x000000001c0c7984 */ /* 0x000fe80000000800 */
[----:B------:R-:W-:Y:S04]  /*0c00*/  LDS R13, [R28+0x4] ;  /* 0x000004001c0d7984 */ /* 0x000fe80000000800 */
[----:B------:R-:W-:Y:S04]  /*0c10*/  LDS R14, [R28+0x8] ;  /* 0x000008001c0e7984 */ /* 0x000fe80000000800 */
[----:B------:R-:W1:Y:S04]  /*0c20*/  LDS R15, [R28+0xc] ;  /* 0x00000c001c0f7984 */ /* 0x000e680000000800 */
[----:B------:R-:W-:Y:S04]  /*0c30*/  LDS R17, [R19+0x804] ;  /* 0x0008040013117984 */ /* 0x000fe80000000800 */
[----:B------:R-:W-:Y:S04]  /*0c40*/  LDS R18, [R19+0x808] ;  /* 0x0008080013127984 */ /* 0x000fe80000000800 */
[----:B------:R-:W-:Y:S04]  /*0c50*/  LDS R16, [R28+0xa00] ;  /* 0x000a00001c107984 */ /* 0x000fe80000000800 */
[----:B------:R-:W4:Y:S01]  /*0c60*/  LDS R19, [R19+0x80c] ;  /* 0x00080c0013137984 */ /* 0x000f220000000800 */
[----:B-----5:R-:W5:Y:S01]  /*0c70*/  S2R R29, SR_TID.X ;  /* 0x00000000001d7919 */ /* 0x020f620000002100 */
[----:B------:R-:W-:-:S02]  /*0c80*/  IMAD.IADD R21, R21, 0x1, R22 ;  /* 0x0000000115157824 */ /* 0x000fc400078e0216 */
[----:B0-----:R-:W-:-:S04]  /*0c90*/  IMAD.WIDE R26, R27, 0x4, R24 ;  /* 0x000000041b1a7825 */ /* 0x001fc800078e0218 */
[----:B------:R-:W-:Y:S01]  /*0ca0*/  IMAD.WIDE R24, R21, 0x4, R24 ;  /* 0x0000000415187825 */ /* 0x000fe200078e0218 */
[----:B-1----:R0:W-:Y:S04]  /*0cb0*/  @P3 STG.E.128 desc[UR6][R26.64], R12 ;  /* 0x0000000c1a003986 */ /* 0x0021e8000c101d06 */
[----:B----4-:R-:W-:Y:S01]  /*0cc0*/  @P1 STG.E.128 desc[UR6][R24.64], R16 ;  /* 0x0000001018001986 */ /* 0x010fe2000c101d06 */
[----:B------:R-:W-:-:S04]  /*0cd0*/  SHF.R.U32.HI R23, RZ, 0x4, R23 ;  /* 0x00000004ff177819 */ /* 0x000fc80000011617 */
[----:B------:R-:W-:Y:S01]  /*0ce0*/  LOP3.LUT R23, R23, 0x30, RZ, 0xc0, !PT ;  /* 0x0000003017177812 */ /* 0x000fe200078ec0ff */
[----:B--2---:R-:W-:Y:S01]  /*0cf0*/  FADD R21, R12, R4 ;  /* 0x000000040c157221 */ /* 0x004fe20000000000 */
[----:B-----5:R-:W-:Y:S01]  /*0d00*/  LOP3.LUT R4, R29, 0x7f, RZ, 0xc0, !PT ;  /* 0x0000007f1d047812 */ /* 0x020fe200078ec0ff */
[----:B------:R-:W-:Y:S01]  /*0d10*/  FADD R29, R13, R5 ;  /* 0x000000050d1d7221 */ /* 0x000fe20000000000 */
[----:B0-----:R-:W-:Y:S01]  /*0d20*/  FADD R13, R14, R6 ;  /* 0x000000060e0d7221 */ /* 0x001fe20000000000 */
[----:B------:R-:W-:Y:S01]  /*0d30*/  FADD R15, R15, R7 ;  /* 0x000000070f0f7221 */ /* 0x000fe20000000000 */
[----:B------:R-:W-:Y:S01]  /*0d40*/  LEA R12, R4, UR4, 0x2 ;  /* 0x00000004040c7c11 */ /* 0x000fe2000f8e10ff */
[----:B------:R-:W-:Y:S01]  /*0d50*/  BAR.SYNC.DEFER_BLOCKING 0x0 ;  /* 0x0000000000007b1d */ /* 0x000fe20000010000 */
[----:B---3--:R-:W-:Y:S01]  /*0d60*/  FADD R27, R16, R8 ;  /* 0x00000008101b7221 */ /* 0x008fe20000000000 */
[----:B------:R-:W-:Y:S01]  /*0d70*/  FADD R22, R17, R9 ;  /* 0x0000000911167221 */ /* 0x000fe20000000000 */
[----:B------:R-:W-:Y:S01]  /*0d80*/  FADD R26, R18, R10 ;  /* 0x0000000a121a7221 */ /* 0x000fe20000000000 */
[----:B------:R-:W-:-:S04]  /*0d90*/  FADD R28, R19, R11 ;  /* 0x0000000b131c7221 */ /* 0x000fc80000000000 */
[----:B------:R-:W0:Y:S01]  /*0da0*/  LDC.64 R10, c[0x0][0x248] ;  /* 0x00009200ff0a7b82 */ /* 0x000e220000000a00 */
[----:B------:R-:W-:Y:S04]  /*0db0*/  STS [R12], R21 ;  /* 0x000000150c007388 */ /* 0x000fe80000000800 */
[----:B------:R-:W-:Y:S04]  /*0dc0*/  STS [R12+0x410], R29 ;  /* 0x0004101d0c007388 */ /* 0x000fe80000000800 */
[----:B------:R-:W-:Y:S04]  /*0dd0*/  STS [R12+0x820], R13 ;  /* 0x0008200d0c007388 */ /* 0x000fe80000000800 */
[----:B------:R-:W-:Y:S04]  /*0de0*/  STS [R12+0xc30], R15 ;  /* 0x000c300f0c007388 */ /* 0x000fe80000000800 */
[----:B------:R-:W-:Y:S04]  /*0df0*/  STS [R12+0x200], R27 ;  /* 0x0002001b0c007388 */ /* 0x000fe80000000800 */
[----:B------:R-:W-:Y:S04]  /*0e00*/  STS [R12+0x610], R22 ;  /* 0x000610160c007388 */ /* 0x000fe80000000800 */
[----:B------:R-:W-:Y:S04]  /*0e10*/  STS [R12+0xa20], R26 ;  /* 0x000a201a0c007388 */ /* 0x000fe80000000800 */
[----:B------:R-:W-:Y:S01]  /*0e20*/  STS [R12+0xe30], R28 ;  /* 0x000e301c0c007388 */ /* 0x000fe20000000800 */
[----:B------:R-:W-:Y:S06]  /*0e30*/  BAR.SYNC.DEFER_BLOCKING 0x0 ;  /* 0x0000000000007b1d */ /* 0x000fec0000010000 */
[----:B------:R-:W1:Y:S01]  /*0e40*/  LDS.128 R4, [R20] ;  /* 0x0000000014047984 */ /* 0x000e620000000c00 */
[----:B0-----:R-:W-:-:S04]  /*0e50*/  IMAD.WIDE R8, R2, 0x4, R10 ;  /* 0x0000000402087825 */ /* 0x001fc800078e020a */
[----:B------:R-:W-:-:S04]  /*0e60*/  VIADD R14, R23, UR4 ;  /* 0x00000004170e7c36 */ /* 0x000fc80008000000 */
[----:B------:R-:W-:Y:S01]  /*0e70*/  IMAD R14, R3, 0x4, R14 ;  /* 0x00000004030e7824 */ /* 0x000fe200078e020e */
[----:B-1----:R0:W-:Y:S02]  /*0e80*/  @P2 STG.E.128 desc[UR6][R8.64], R4 ;  /* 0x0000000408002986 */ /* 0x0021e4000c101d06 */
[----:B0-----:R-:W-:Y:S05]  /*0e90*/  @!P0 EXIT ;  /* 0x000000000000894d */ /* 0x001fea0003800000 */
[----:B------:R-:W0:Y:S01]  /*0ea0*/  LDS.128 R12, [R14+0x800] ;  /* 0x000800000e0c7984 */ /* 0x000e220000000c00 */
[----:B------:R-:W-:-:S05]  /*0eb0*/  IMAD.WIDE R2, R0, 0x4, R10 ;  /* 0x0000000400027825 */ /* 0x000fca00078e020a */
[----:B0-----:R-:W-:Y:S01]  /*0ec0*/  STG.E.128 desc[UR6][R2.64], R12 ;  /* 0x0000000c02007986 */ /* 0x001fe2000c101d06 */
[----:B------:R-:W-:Y:S05]  /*0ed0*/  EXIT ;  /* 0x000000000000794d */ /* 0x000fea0003800000 */
.L_x_0:
[----:B------:R-:W-:-:S00]  /*0ee0*/  BRA `(.L_x_0) ;  /* 0xfffffffc00fc7947 */ /* 0x000fc0000383ffff */
[----:B------:R-:W-:-:S00]  /*0ef0*/  NOP ;  /* 0x0000000000007918 */ /* 0x000fc00000000000 */
        /* <DEDUP_REMOVED lines=8> */
.L_x_1:


//--------------------- .nv.global.init           --------------------------
	.section	.nv.global.init,"aw",@progbits
.nv.global.init:
	.type		_$_str,@object
	.size		_$_str,(_$_str_$_2 - _$_str)
_$_str:
        /*0000*/ 	.byte	0x5f, 0x5f, 0x43, 0x55, 0x44, 0x41, 0x5f, 0x46, 0x54, 0x5a, 0x00
	.type		_$_str_$_2,@object
	.size		_$_str_$_2,(.L_1 - _$_str_$_2)
_$_str_$_2:
        /*000b*/ 	.byte	0x5f, 0x5f, 0x43, 0x55, 0x44, 0x41, 0x5f, 0x50, 0x52, 0x45, 0x43, 0x5f, 0x53, 0x51, 0x52, 0x54
        /*001b*/ 	.byte	0x00
.L_1:


//--------------------- .nv.shared.triton_poi_fused__native_batch_norm_legit_no_training_add_relu_38 --------------------------
	.section	.nv.shared.triton_poi_fused__native_batch_norm_legit_no_training_add_relu_38,"aw",@nobits
	.sectionflags	@""
	.align	16
	.zero		1024


//--------------------- .nv.constant0.triton_poi_fused__native_batch_norm_legit_no_training_add_relu_38 --------------------------
	.section	.nv.constant0.triton_poi_fused__native_batch_norm_legit_no_training_add_relu_38,"a",@progbits
	.sectionflags	@""
	.align	4
.nv.constant0.triton_poi_fused__native_batch_norm_legit_no_training_add_relu_38:
	.zero		600
